//
// Generated by NVIDIA NVVM Compiler
//
// Compiler Build ID: CL-36424714
// Cuda compilation tools, release 13.0, V13.0.88
// Based on NVVM 20.0.0
//

.version 9.0
.target sm_100
.address_size 64

	// .globl	_Z13gemm_baselinePfS_S_
// _ZZ13gemm_baselinePfS_S_E3Ads has been demoted
// _ZZ13gemm_baselinePfS_S_E3Bds has been demoted

.visible .entry _Z13gemm_baselinePfS_S_(
	.param .u64 .ptr .align 1 _Z13gemm_baselinePfS_S__param_0,
	.param .u64 .ptr .align 1 _Z13gemm_baselinePfS_S__param_1,
	.param .u64 .ptr .align 1 _Z13gemm_baselinePfS_S__param_2
)
{
	.reg .pred 	%p<2>;
	.reg .b32 	%r<31>;
	.reg .b32 	%f<198>;
	.reg .b64 	%rd<13>;
	// demoted variable
	.shared .align 4 .b8 _ZZ13gemm_baselinePfS_S_E3Ads[16384];
	// demoted variable
	.shared .align 4 .b8 _ZZ13gemm_baselinePfS_S_E3Bds[16384];
	ld.param.u64 	%rd4, [_Z13gemm_baselinePfS_S__param_0];
	ld.param.u64 	%rd5, [_Z13gemm_baselinePfS_S__param_1];
	ld.param.u64 	%rd3, [_Z13gemm_baselinePfS_S__param_2];
	cvta.to.global.u64 	%rd1, %rd5;
	cvta.to.global.u64 	%rd2, %rd4;
	mov.u32 	%r16, %tid.x;
	mov.u32 	%r17, %tid.y;
	mov.u32 	%r18, %ctaid.x;
	mov.u32 	%r19, %ctaid.y;
	shl.b32 	%r20, %r18, 6;
	add.s32 	%r1, %r20, %r16;
	shl.b32 	%r21, %r19, 16;
	shl.b32 	%r22, %r17, 10;
	add.s32 	%r2, %r21, %r22;
	or.b32  	%r28, %r2, %r16;
	shl.b32 	%r23, %r17, 8;
	mov.u32 	%r24, _ZZ13gemm_baselinePfS_S_E3Ads;
	add.s32 	%r4, %r24, %r23;
	shl.b32 	%r25, %r16, 2;
	add.s32 	%r5, %r4, %r25;
	add.s32 	%r29, %r1, %r22;
	mov.u32 	%r26, _ZZ13gemm_baselinePfS_S_E3Bds;
	add.s32 	%r8, %r26, %r25;
	add.s32 	%r7, %r8, %r23;
	mov.f32 	%f197, 0f00000000;
	mov.b32 	%r30, 0;
$L__BB0_1:
	mul.wide.u32 	%rd6, %r28, 4;
	add.s64 	%rd7, %rd2, %rd6;
	ld.global.f32 	%f4, [%rd7];
	st.shared.f32 	[%r5], %f4;
	mul.wide.u32 	%rd8, %r29, 4;
	add.s64 	%rd9, %rd1, %rd8;
	ld.global.f32 	%f5, [%rd9];
	st.shared.f32 	[%r7], %f5;
	bar.sync 	0;
	ld.shared.f32 	%f6, [%r4];
	ld.shared.f32 	%f7, [%r8];
	fma.rn.f32 	%f8, %f6, %f7, %f197;
	bar.sync 	0;
	ld.shared.f32 	%f9, [%r4+4];
	ld.shared.f32 	%f10, [%r8+256];
	fma.rn.f32 	%f11, %f9, %f10, %f8;
	bar.sync 	0;
	ld.shared.f32 	%f12, [%r4+8];
	ld.shared.f32 	%f13, [%r8+512];
	fma.rn.f32 	%f14, %f12, %f13, %f11;
	bar.sync 	0;
	ld.shared.f32 	%f15, [%r4+12];
	ld.shared.f32 	%f16, [%r8+768];
	fma.rn.f32 	%f17, %f15, %f16, %f14;
	bar.sync 	0;
	ld.shared.f32 	%f18, [%r4+16];
	ld.shared.f32 	%f19, [%r8+1024];
	fma.rn.f32 	%f20, %f18, %f19, %f17;
	bar.sync 	0;
	ld.shared.f32 	%f21, [%r4+20];
	ld.shared.f32 	%f22, [%r8+1280];
	fma.rn.f32 	%f23, %f21, %f22, %f20;
	bar.sync 	0;
	ld.shared.f32 	%f24, [%r4+24];
	ld.shared.f32 	%f25, [%r8+1536];
	fma.rn.f32 	%f26, %f24, %f25, %f23;
	bar.sync 	0;
	ld.shared.f32 	%f27, [%r4+28];
	ld.shared.f32 	%f28, [%r8+1792];
	fma.rn.f32 	%f29, %f27, %f28, %f26;
	bar.sync 	0;
	ld.shared.f32 	%f30, [%r4+32];
	ld.shared.f32 	%f31, [%r8+2048];
	fma.rn.f32 	%f32, %f30, %f31, %f29;
	bar.sync 	0;
	ld.shared.f32 	%f33, [%r4+36];
	ld.shared.f32 	%f34, [%r8+2304];
	fma.rn.f32 	%f35, %f33, %f34, %f32;
	bar.sync 	0;
	ld.shared.f32 	%f36, [%r4+40];
	ld.shared.f32 	%f37, [%r8+2560];
	fma.rn.f32 	%f38, %f36, %f37, %f35;
	bar.sync 	0;
	ld.shared.f32 	%f39, [%r4+44];
	ld.shared.f32 	%f40, [%r8+2816];
	fma.rn.f32 	%f41, %f39, %f40, %f38;
	bar.sync 	0;
	ld.shared.f32 	%f42, [%r4+48];
	ld.shared.f32 	%f43, [%r8+3072];
	fma.rn.f32 	%f44, %f42, %f43, %f41;
	bar.sync 	0;
	ld.shared.f32 	%f45, [%r4+52];
	ld.shared.f32 	%f46, [%r8+3328];
	fma.rn.f32 	%f47, %f45, %f46, %f44;
	bar.sync 	0;
	ld.shared.f32 	%f48, [%r4+56];
	ld.shared.f32 	%f49, [%r8+3584];
	fma.rn.f32 	%f50, %f48, %f49, %f47;
	bar.sync 	0;
	ld.shared.f32 	%f51, [%r4+60];
	ld.shared.f32 	%f52, [%r8+3840];
	fma.rn.f32 	%f53, %f51, %f52, %f50;
	bar.sync 	0;
	ld.shared.f32 	%f54, [%r4+64];
	ld.shared.f32 	%f55, [%r8+4096];
	fma.rn.f32 	%f56, %f54, %f55, %f53;
	bar.sync 	0;
	ld.shared.f32 	%f57, [%r4+68];
	ld.shared.f32 	%f58, [%r8+4352];
	fma.rn.f32 	%f59, %f57, %f58, %f56;
	bar.sync 	0;
	ld.shared.f32 	%f60, [%r4+72];
	ld.shared.f32 	%f61, [%r8+4608];
	fma.rn.f32 	%f62, %f60, %f61, %f59;
	bar.sync 	0;
	ld.shared.f32 	%f63, [%r4+76];
	ld.shared.f32 	%f64, [%r8+4864];
	fma.rn.f32 	%f65, %f63, %f64, %f62;
	bar.sync 	0;
	ld.shared.f32 	%f66, [%r4+80];
	ld.shared.f32 	%f67, [%r8+5120];
	fma.rn.f32 	%f68, %f66, %f67, %f65;
	bar.sync 	0;
	ld.shared.f32 	%f69, [%r4+84];
	ld.shared.f32 	%f70, [%r8+5376];
	fma.rn.f32 	%f71, %f69, %f70, %f68;
	bar.sync 	0;
	ld.shared.f32 	%f72, [%r4+88];
	ld.shared.f32 	%f73, [%r8+5632];
	fma.rn.f32 	%f74, %f72, %f73, %f71;
	bar.sync 	0;
	ld.shared.f32 	%f75, [%r4+92];
	ld.shared.f32 	%f76, [%r8+5888];
	fma.rn.f32 	%f77, %f75, %f76, %f74;
	bar.sync 	0;
	ld.shared.f32 	%f78, [%r4+96];
	ld.shared.f32 	%f79, [%r8+6144];
	fma.rn.f32 	%f80, %f78, %f79, %f77;
	bar.sync 	0;
	ld.shared.f32 	%f81, [%r4+100];
	ld.shared.f32 	%f82, [%r8+6400];
	fma.rn.f32 	%f83, %f81, %f82, %f80;
	bar.sync 	0;
	ld.shared.f32 	%f84, [%r4+104];
	ld.shared.f32 	%f85, [%r8+6656];
	fma.rn.f32 	%f86, %f84, %f85, %f83;
	bar.sync 	0;
	ld.shared.f32 	%f87, [%r4+108];
	ld.shared.f32 	%f88, [%r8+6912];
	fma.rn.f32 	%f89, %f87, %f88, %f86;
	bar.sync 	0;
	ld.shared.f32 	%f90, [%r4+112];
	ld.shared.f32 	%f91, [%r8+7168];
	fma.rn.f32 	%f92, %f90, %f91, %f89;
	bar.sync 	0;
	ld.shared.f32 	%f93, [%r4+116];
	ld.shared.f32 	%f94, [%r8+7424];
	fma.rn.f32 	%f95, %f93, %f94, %f92;
	bar.sync 	0;
	ld.shared.f32 	%f96, [%r4+120];
	ld.shared.f32 	%f97, [%r8+7680];
	fma.rn.f32 	%f98, %f96, %f97, %f95;
	bar.sync 	0;
	ld.shared.f32 	%f99, [%r4+124];
	ld.shared.f32 	%f100, [%r8+7936];
	fma.rn.f32 	%f101, %f99, %f100, %f98;
	bar.sync 	0;
	ld.shared.f32 	%f102, [%r4+128];
	ld.shared.f32 	%f103, [%r8+8192];
	fma.rn.f32 	%f104, %f102, %f103, %f101;
	bar.sync 	0;
	ld.shared.f32 	%f105, [%r4+132];
	ld.shared.f32 	%f106, [%r8+8448];
	fma.rn.f32 	%f107, %f105, %f106, %f104;
	bar.sync 	0;
	ld.shared.f32 	%f108, [%r4+136];
	ld.shared.f32 	%f109, [%r8+8704];
	fma.rn.f32 	%f110, %f108, %f109, %f107;
	bar.sync 	0;
	ld.shared.f32 	%f111, [%r4+140];
	ld.shared.f32 	%f112, [%r8+8960];
	fma.rn.f32 	%f113, %f111, %f112, %f110;
	bar.sync 	0;
	ld.shared.f32 	%f114, [%r4+144];
	ld.shared.f32 	%f115, [%r8+9216];
	fma.rn.f32 	%f116, %f114, %f115, %f113;
	bar.sync 	0;
	ld.shared.f32 	%f117, [%r4+148];
	ld.shared.f32 	%f118, [%r8+9472];
	fma.rn.f32 	%f119, %f117, %f118, %f116;
	bar.sync 	0;
	ld.shared.f32 	%f120, [%r4+152];
	ld.shared.f32 	%f121, [%r8+9728];
	fma.rn.f32 	%f122, %f120, %f121, %f119;
	bar.sync 	0;
	ld.shared.f32 	%f123, [%r4+156];
	ld.shared.f32 	%f124, [%r8+9984];
	fma.rn.f32 	%f125, %f123, %f124, %f122;
	bar.sync 	0;
	ld.shared.f32 	%f126, [%r4+160];
	ld.shared.f32 	%f127, [%r8+10240];
	fma.rn.f32 	%f128, %f126, %f127, %f125;
	bar.sync 	0;
	ld.shared.f32 	%f129, [%r4+164];
	ld.shared.f32 	%f130, [%r8+10496];
	fma.rn.f32 	%f131, %f129, %f130, %f128;
	bar.sync 	0;
	ld.shared.f32 	%f132, [%r4+168];
	ld.shared.f32 	%f133, [%r8+10752];
	fma.rn.f32 	%f134, %f132, %f133, %f131;
	bar.sync 	0;
	ld.shared.f32 	%f135, [%r4+172];
	ld.shared.f32 	%f136, [%r8+11008];
	fma.rn.f32 	%f137, %f135, %f136, %f134;
	bar.sync 	0;
	ld.shared.f32 	%f138, [%r4+176];
	ld.shared.f32 	%f139, [%r8+11264];
	fma.rn.f32 	%f140, %f138, %f139, %f137;
	bar.sync 	0;
	ld.shared.f32 	%f141, [%r4+180];
	ld.shared.f32 	%f142, [%r8+11520];
	fma.rn.f32 	%f143, %f141, %f142, %f140;
	bar.sync 	0;
	ld.shared.f32 	%f144, [%r4+184];
	ld.shared.f32 	%f145, [%r8+11776];
	fma.rn.f32 	%f146, %f144, %f145, %f143;
	bar.sync 	0;
	ld.shared.f32 	%f147, [%r4+188];
	ld.shared.f32 	%f148, [%r8+12032];
	fma.rn.f32 	%f149, %f147, %f148, %f146;
	bar.sync 	0;
	ld.shared.f32 	%f150, [%r4+192];
	ld.shared.f32 	%f151, [%r8+12288];
	fma.rn.f32 	%f152, %f150, %f151, %f149;
	bar.sync 	0;
	ld.shared.f32 	%f153, [%r4+196];
	ld.shared.f32 	%f154, [%r8+12544];
	fma.rn.f32 	%f155, %f153, %f154, %f152;
	bar.sync 	0;
	ld.shared.f32 	%f156, [%r4+200];
	ld.shared.f32 	%f157, [%r8+12800];
	fma.rn.f32 	%f158, %f156, %f157, %f155;
	bar.sync 	0;
	ld.shared.f32 	%f159, [%r4+204];
	ld.shared.f32 	%f160, [%r8+13056];
	fma.rn.f32 	%f161, %f159, %f160, %f158;
	bar.sync 	0;
	ld.shared.f32 	%f162, [%r4+208];
	ld.shared.f32 	%f163, [%r8+13312];
	fma.rn.f32 	%f164, %f162, %f163, %f161;
	bar.sync 	0;
	ld.shared.f32 	%f165, [%r4+212];
	ld.shared.f32 	%f166, [%r8+13568];
	fma.rn.f32 	%f167, %f165, %f166, %f164;
	bar.sync 	0;
	ld.shared.f32 	%f168, [%r4+216];
	ld.shared.f32 	%f169, [%r8+13824];
	fma.rn.f32 	%f170, %f168, %f169, %f167;
	bar.sync 	0;
	ld.shared.f32 	%f171, [%r4+220];
	ld.shared.f32 	%f172, [%r8+14080];
	fma.rn.f32 	%f173, %f171, %f172, %f170;
	bar.sync 	0;
	ld.shared.f32 	%f174, [%r4+224];
	ld.shared.f32 	%f175, [%r8+14336];
	fma.rn.f32 	%f176, %f174, %f175, %f173;
	bar.sync 	0;
	ld.shared.f32 	%f177, [%r4+228];
	ld.shared.f32 	%f178, [%r8+14592];
	fma.rn.f32 	%f179, %f177, %f178, %f176;
	bar.sync 	0;
	ld.shared.f32 	%f180, [%r4+232];
	ld.shared.f32 	%f181, [%r8+14848];
	fma.rn.f32 	%f182, %f180, %f181, %f179;
	bar.sync 	0;
	ld.shared.f32 	%f183, [%r4+236];
	ld.shared.f32 	%f184, [%r8+15104];
	fma.rn.f32 	%f185, %f183, %f184, %f182;
	bar.sync 	0;
	ld.shared.f32 	%f186, [%r4+240];
	ld.shared.f32 	%f187, [%r8+15360];
	fma.rn.f32 	%f188, %f186, %f187, %f185;
	bar.sync 	0;
	ld.shared.f32 	%f189, [%r4+244];
	ld.shared.f32 	%f190, [%r8+15616];
	fma.rn.f32 	%f191, %f189, %f190, %f188;
	bar.sync 	0;
	ld.shared.f32 	%f192, [%r4+248];
	ld.shared.f32 	%f193, [%r8+15872];
	fma.rn.f32 	%f194, %f192, %f193, %f191;
	bar.sync 	0;
	ld.shared.f32 	%f195, [%r4+252];
	ld.shared.f32 	%f196, [%r8+16128];
	fma.rn.f32 	%f197, %f195, %f196, %f194;
	bar.sync 	0;
	add.s32 	%r30, %r30, 1;
	add.s32 	%r29, %r29, 65536;
	add.s32 	%r28, %r28, 64;
	setp.ne.s32 	%p1, %r30, 16;
	@%p1 bra 	$L__BB0_1;
	cvta.to.global.u64 	%rd10, %rd3;
	add.s32 	%r27, %r2, %r1;
	mul.wide.u32 	%rd11, %r27, 4;
	add.s64 	%rd12, %rd10, %rd11;
	st.global.f32 	[%rd12], %f197;
	ret;

}


// ===== COMPILED SASS (sm_100) =====

	.target	sm_100

	.elftype	@"ET_EXEC"


//--------------------- .note.nv.tkinfo           --------------------------
	.section	.note.nv.tkinfo,"",@"SHT_NOTE"
	.sectionflags	@"SHF_NOTE_NV_TKINFO"
	.tkinfo
        /*0018*/ 	.word	0x00000002
        /*0030*/ 	.string	""
        /*0030*/ 	.string	"ptxas"
        /*0030*/ 	.string	"Cuda compilation tools, release 13.0, V13.0.88"
        /*0030*/ 	.string	"Build cuda_13.0.r13.0/compiler.36424714_0"
        /*0030*/ 	.string	"-arch sm_100 -m 64 "



//--------------------- .note.nv.cuinfo           --------------------------
	.section	.note.nv.cuinfo,"",@"SHT_NOTE"
	.sectionflags	@"SHF_NOTE_NV_CUINFO"
        /*0018*/ 	.short	0x0002
        /*001a*/ 	.short	0x0064
        /*001c*/ 	.short	0x0082
	.zero		2


//--------------------- .nv.info                  --------------------------
	.section	.nv.info,"",@"SHT_CUDA_INFO"
	.align	4


	//----- nvinfo : EIATTR_REGCOUNT
	.align		4
        /*0000*/ 	.byte	0x04, 0x2f
        /*0002*/ 	.short	(.L_1 - .L_0)
	.align		4
.L_0:
        /*0004*/ 	.word	index@(_Z13gemm_baselinePfS_S_)
        /*0008*/ 	.word	0x0000001d


	//----- nvinfo : EIATTR_FRAME_SIZE
	.align		4
.L_1:
        /*000c*/ 	.byte	0x04, 0x11
        /*000e*/ 	.short	(.L_3 - .L_2)
	.align		4
.L_2:
        /*0010*/ 	.word	index@(_Z13gemm_baselinePfS_S_)
        /*0014*/ 	.word	0x00000000


	//----- nvinfo : EIATTR_MIN_STACK_SIZE
	.align		4
.L_3:
        /*0018*/ 	.byte	0x04, 0x12
        /*001a*/ 	.short	(.L_5 - .L_4)
	.align		4
.L_4:
        /*001c*/ 	.word	index@(_Z13gemm_baselinePfS_S_)
        /*0020*/ 	.word	0x00000000
.L_5:


//--------------------- .nv.compat                --------------------------
	.section	.nv.compat,"",@"SHT_CUDA_COMPAT_INFO"
	.align	4
        /*0000*/ 	.byte	0x02, 0x09, 0x00, 0x00, 0x02, 0x02, 0x01, 0x00, 0x02, 0x05, 0x05, 0x00, 0x03, 0x07, 0x01, 0x01
        /*0010*/ 	.byte	0x02, 0x03, 0x00, 0x00, 0x02, 0x06, 0x01, 0x00, 0x04, 0x0b, 0x08, 0x00, 0x09, 0x00, 0x00, 0x00
        /*0020*/ 	.byte	0x00, 0x00, 0x00, 0x00


//--------------------- .nv.info._Z13gemm_baselinePfS_S_ --------------------------
	.section	.nv.info._Z13gemm_baselinePfS_S_,"",@"SHT_CUDA_INFO"
	.sectionflags	@""
	.align	4


	//----- nvinfo : EIATTR_CUDA_API_VERSION
	.align		4
        /*0000*/ 	.byte	0x04, 0x37
        /*0002*/ 	.short	(.L_7 - .L_6)
.L_6:
        /*0004*/ 	.word	0x00000082


	//----- nvinfo : EIATTR_KPARAM_INFO
	.align		4
.L_7:
        /*0008*/ 	.byte	0x04, 0x17
        /*000a*/ 	.short	(.L_9 - .L_8)
.L_8:
        /*000c*/ 	.word	0x00000000
        /*0010*/ 	.short	0x0002
        /*0012*/ 	.short	0x0010
        /*0014*/ 	.byte	0x00, 0xf5, 0x21, 0x00


	//----- nvinfo : EIATTR_KPARAM_INFO
	.align		4
.L_9:
        /*0018*/ 	.byte	0x04, 0x17
        /*001a*/ 	.short	(.L_11 - .L_10)
.L_10:
        /*001c*/ 	.word	0x00000000
        /*0020*/ 	.short	0x0001
        /*0022*/ 	.short	0x0008
        /*0024*/ 	.byte	0x00, 0xf5, 0x21, 0x00


	//----- nvinfo : EIATTR_KPARAM_INFO
	.align		4
.L_11:
        /*0028*/ 	.byte	0x04, 0x17
        /*002a*/ 	.short	(.L_13 - .L_12)
.L_12:
        /*002c*/ 	.word	0x00000000
        /*0030*/ 	.short	0x0000
        /*0032*/ 	.short	0x0000
        /*0034*/ 	.byte	0x00, 0xf5, 0x21, 0x00


	//----- nvinfo : EIATTR_SPARSE_MMA_MASK
	.align		4
.L_13:
        /*0038*/ 	.byte	0x03, 0x50
        /*003a*/ 	.short	0x0000


	//----- nvinfo : EIATTR_MAXREG_COUNT
	.align		4
        /*003c*/ 	.byte	0x03, 0x1b
        /*003e*/ 	.short	0x00ff


	//----- nvinfo : EIATTR_NUM_BARRIERS
	.align		4
        /*0040*/ 	.byte	0x02, 0x4c
        /*0042*/ 	.byte	0x01
	.zero		1


	//----- nvinfo : EIATTR_MERCURY_ISA_VERSION
	.align		4
        /*0044*/ 	.byte	0x03, 0x5f
        /*0046*/ 	.short	0x0101


	//----- nvinfo : EIATTR_VRC_CTA_INIT_COUNT
	.align		4
        /*0048*/ 	.byte	0x02, 0x4a
	.zero		1
	.zero		1


	//----- nvinfo : EIATTR_EXIT_INSTR_OFFSETS
	.align		4
        /*004c*/ 	.byte	0x04, 0x1c
        /*004e*/ 	.short	(.L_15 - .L_14)


	//   ....[0]....
.L_14:
        /*0050*/ 	.word	0x00001280


	//----- nvinfo : EIATTR_CBANK_PARAM_SIZE
	.align		4
.L_15:
        /*0054*/ 	.byte	0x03, 0x19
        /*0056*/ 	.short	0x0018


	//----- nvinfo : EIATTR_PARAM_CBANK
	.align		4
        /*0058*/ 	.byte	0x04, 0x0a
        /*005a*/ 	.short	(.L_17 - .L_16)
	.align		4
.L_16:
        /*005c*/ 	.word	index@(.nv.constant0._Z13gemm_baselinePfS_S_)
        /*0060*/ 	.short	0x0380
        /*0062*/ 	.short	0x0018


	//----- nvinfo : EIATTR_SW_WAR
	.align		4
.L_17:
        /*0064*/ 	.byte	0x04, 0x36
        /*0066*/ 	.short	(.L_19 - .L_18)
.L_18:
        /*0068*/ 	.word	0x00000008
.L_19:


//--------------------- .nv.callgraph             --------------------------
	.section	.nv.callgraph,"",@"SHT_CUDA_CALLGRAPH"
	.align	4
	.sectionentsize	8
	.align		4
        /*0000*/ 	.word	0x00000000
	.align		4
        /*0004*/ 	.word	0xffffffff
	.align		4
        /*0008*/ 	.word	0x00000000
	.align		4
        /*000c*/ 	.word	0xfffffffe
	.align		4
        /*0010*/ 	.word	0x00000000
	.align		4
        /*0014*/ 	.word	0xfffffffd
	.align		4
        /*0018*/ 	.word	0x00000000
	.align		4
        /*001c*/ 	.word	0xfffffffc


//--------------------- .text._Z13gemm_baselinePfS_S_ --------------------------
	.section	.text._Z13gemm_baselinePfS_S_,"ax",@progbits
	.align	128
        .global         _Z13gemm_baselinePfS_S_
        .type           _Z13gemm_baselinePfS_S_,@function
        .size           _Z13gemm_baselinePfS_S_,(.L_x_2 - _Z13gemm_baselinePfS_S_)
        .other          _Z13gemm_baselinePfS_S_,@"STO_CUDA_ENTRY STV_DEFAULT"
_Z13gemm_baselinePfS_S_:
.text._Z13gemm_baselinePfS_S_:
[----:B------:R-:W-:Y:S01]  /*0000*/  LDC R1, c[0x0][0x37c] ;  /* 0x0000df00ff017b82 */ /* 0x000fe20000000800 */
[----:B------:R-:W0:Y:S07]  /*0010*/  S2R R15, SR_TID.Y ;  /* 0x00000000000f7919 */ /* 0x000e2e0000002200 */
[----:B------:R-:W1:Y:S01]  /*0020*/  S2UR UR6, SR_CgaCtaId ;  /* 0x00000000000679c3 */ /* 0x000e620000008800 */
[----:B------:R-:W-:Y:S01]  /*0030*/  UMOV UR4, 0x400 ;  /* 0x0000040000047882 */ /* 0x000fe20000000000 */
[----:B------:R-:W-:Y:S01]  /*0040*/  HFMA2 R13, -RZ, RZ, 0, 0 ;  /* 0x00000000ff0d7431 */ /* 0x000fe200000001ff */
[----:B------:R-:W2:Y:S01]  /*0050*/  S2R R6, SR_CTAID.Y ;  /* 0x0000000000067919 */ /* 0x000ea20000002600 */
[----:B------:R-:W-:Y:S01]  /*0060*/  UIADD3 UR5, UPT, UPT, UR4, 0x4000, URZ ;  /* 0x0000400004057890 */ /* 0x000fe2000fffe0ff */
[----:B------:R-:W3:Y:S01]  /*0070*/  LDCU.64 UR8, c[0x0][0x358] ;  /* 0x00006b00ff0877ac */ /* 0x000ee20008000a00 */
[----:B------:R-:W4:Y:S02]  /*0080*/  S2R R12, SR_TID.X ;  /* 0x00000000000c7919 */ /* 0x000f240000002100 */
[----:B------:R-:W3:Y:S01]  /*0090*/  LDC.64 R2, c[0x0][0x380] ;  /* 0x0000e000ff027b82 */ /* 0x000ee20000000a00 */
[----:B------:R-:W5:Y:S07]  /*00a0*/  S2R R7, SR_CTAID.X ;  /* 0x0000000000077919 */ /* 0x000f6e0000002500 */
[----:B------:R-:W3:Y:S01]  /*00b0*/  LDC.64 R4, c[0x0][0x388] ;  /* 0x0000e200ff047b82 */ /* 0x000ee20000000a00 */
[----:B-1----:R-:W-:-:S02]  /*00c0*/  ULEA UR4, UR6, UR4, 0x18 ;  /* 0x0000000406047291 */ /* 0x002fc4000f8ec0ff */
[----:B------:R-:W-:Y:S01]  /*00d0*/  ULEA UR5, UR6, UR5, 0x18 ;  /* 0x0000000506057291 */ /* 0x000fe2000f8ec0ff */
[----:B0-----:R-:W-:-:S04]  /*00e0*/  SHF.L.U32 R11, R15, 0xa, RZ ;  /* 0x0000000a0f0b7819 */ /* 0x001fc800000006ff */
[-C--:B--2---:R-:W-:Y:S02]  /*00f0*/  LEA R9, R6, R11.reuse, 0x10 ;  /* 0x0000000b06097211 */ /* 0x084fe400078e80ff */
[----:B------:R-:W-:Y:S01]  /*0100*/  LEA R6, R15, UR4, 0x8 ;  /* 0x000000040f067c11 */ /* 0x000fe2000f8e40ff */
[----:B------:R-:W-:Y:S01]  /*0110*/  UMOV UR4, URZ ;  /* 0x000000ff00047c82 */ /* 0x000fe20008000000 */
[----:B----4-:R-:W-:Y:S02]  /*0120*/  LEA R8, R12, UR5, 0x2 ;  /* 0x000000050c087c11 */ /* 0x010fe4000f8e10ff */
[-C--:B-----5:R-:W-:Y:S02]  /*0130*/  LEA R0, R7, R12.reuse, 0x6 ;  /* 0x0000000c07007211 */ /* 0x0a0fe400078e30ff */
[----:B------:R-:W-:Y:S02]  /*0140*/  LOP3.LUT R7, R9, R12, RZ, 0xfc, !PT ;  /* 0x0000000c09077212 */ /* 0x000fe400078efcff */
[----:B------:R-:W-:-:S02]  /*0150*/  IADD3 R11, PT, PT, R0, R11, RZ ;  /* 0x0000000b000b7210 */ /* 0x000fc40007ffe0ff */
[----:B------:R-:W-:Y:S02]  /*0160*/  LEA R12, R12, R6, 0x2 ;  /* 0x000000060c0c7211 */ /* 0x000fe400078e10ff */
[----:B------:R-:W-:-:S07]  /*0170*/  LEA R10, R15, R8, 0x8 ;  /* 0x000000080f0a7211 */ /* 0x000fce00078e40ff */
.L_x_0:
[----:B---3--:R-:W-:-:S04]  /*0180*/  IMAD.WIDE.U32 R14, R7, 0x4, R2 ;  /* 0x00000004070e7825 */ /* 0x008fc800078e0002 */
[----:B------:R-:W-:Y:S02]  /*0190*/  IMAD.WIDE.U32 R16, R11, 0x4, R4 ;  /* 0x000000040b107825 */ /* 0x000fe400078e0004 */
[----:B------:R-:W2:Y:S04]  /*01a0*/  LDG.E R15, desc[UR8][R14.64] ;  /* 0x000000080e0f7981 */ /* 0x000ea8000c1e1900 */
[----:B------:R-:W3:Y:S01]  /*01b0*/  LDG.E R17, desc[UR8][R16.64] ;  /* 0x0000000810117981 */ /* 0x000ee2000c1e1900 */
[----:B------:R-:W-:Y:S01]  /*01c0*/  UIADD3 UR4, UPT, UPT, UR4, 0x1, URZ ;  /* 0x0000000104047890 */ /* 0x000fe2000fffe0ff */
[----:B------:R-:W-:Y:S02]  /*01d0*/  IADD3 R7, PT, PT, R7, 0x40, RZ ;  /* 0x0000004007077810 */ /* 0x000fe40007ffe0ff */
[----:B------:R-:W-:Y:S01]  /*01e0*/  IADD3 R11, PT, PT, R11, 0x10000, RZ ;  /* 0x000100000b0b7810 */ /* 0x000fe20007ffe0ff */
[----:B------:R-:W-:Y:S01]  /*01f0*/  UISETP.NE.AND UP0, UPT, UR4, 0x10, UPT ;  /* 0x000000100400788c */ /* 0x000fe2000bf05270 */
[----:B--2---:R-:W-:Y:S04]  /*0200*/  STS [R12], R15 ;  /* 0x0000000f0c007388 */ /* 0x004fe80000000800 */
[----:B---3--:R-:W-:Y:S01]  /*0210*/  STS [R10], R17 ;  /* 0x000000110a007388 */ /* 0x008fe20000000800 */
[----:B------:R-:W-:Y:S06]  /*0220*/  BAR.SYNC.DEFER_BLOCKING 0x0 ;  /* 0x0000000000007b1d */ /* 0x000fec0000010000 */
[----:B------:R-:W-:Y:S04]  /*0230*/  LDS R18, [R6] ;  /* 0x0000000006127984 */ /* 0x000fe80000000800 */
[----:B------:R-:W0:Y:S01]  /*0240*/  LDS R21, [R8] ;  /* 0x0000000008157984 */ /* 0x000e220000000800 */
[----:B------:R-:W-:Y:S06]  /*0250*/  BAR.SYNC.DEFER_BLOCKING 0x0 ;  /* 0x0000000000007b1d */ /* 0x000fec0000010000 */
[----:B------:R-:W-:Y:S04]  /*0260*/  LDS R23, [R6+0x4] ;  /* 0x0000040006177984 */ /* 0x000fe80000000800 */
[----:B------:R-:W1:Y:S01]  /*0270*/  LDS R24, [R8+0x100] ;  /* 0x0001000008187984 */ /* 0x000e620000000800 */
[----:B------:R-:W-:Y:S01]  /*0280*/  BAR.SYNC.DEFER_BLOCKING 0x0 ;  /* 0x0000000000007b1d */ /* 0x000fe20000010000 */
[----:B0-----:R-:W-:-:S05]  /*0290*/  FFMA R18, R18, R21, R13 ;  /* 0x0000001512127223 */ /* 0x001fca000000000d */
[----:B------:R-:W-:Y:S04]  /*02a0*/  LDS R25, [R6+0x8] ;  /* 0x0000080006197984 */ /* 0x000fe80000000800 */
[----:B------:R-:W0:Y:S01]  /*02b0*/  LDS R16, [R8+0x200] ;  /* 0x0002000008107984 */ /* 0x000e220000000800 */
[----:B------:R-:W-:Y:S01]  /*02c0*/  BAR.SYNC.DEFER_BLOCKING 0x0 ;  /* 0x0000000000007b1d */ /* 0x000fe20000010000 */
[----:B-1----:R-:W-:-:S05]  /*02d0*/  FFMA R18, R23, R24, R18 ;  /* 0x0000001817127223 */ /* 0x002fca0000000012 */
        /* <DEDUP_REMOVED lines=242> */
[----:B0-----:R-:W-:-:S04]  /*1200*/  FFMA R14, R23, R25, R14 ;  /* 0x00000019170e7223 */ /* 0x001fc8000000000e */
[----:B-1----:R-:W-:Y:S01]  /*1210*/  FFMA R13, R17, R18, R14 ;  /* 0x00000012110d7223 */ /* 0x002fe2000000000e */
[----:B------:R-:W-:Y:S06]  /*1220*/  BAR.SYNC.DEFER_BLOCKING 0x0 ;  /* 0x0000000000007b1d */ /* 0x000fec0000010000 */
[----:B------:R-:W-:Y:S05]  /*1230*/  BRA.U UP0, `(.L_x_0) ;  /* 0xffffffed00d07547 */ /* 0x000fea000b83ffff */
[----:B------:R-:W0:Y:S01]  /*1240*/  LDC.64 R2, c[0x0][0x390] ;  /* 0x0000e400ff027b82 */ /* 0x000e220000000a00 */
[----:B------:R-:W-:-:S05]  /*1250*/  IADD3 R9, PT, PT, R0, R9, RZ ;  /* 0x0000000900097210 */ /* 0x000fca0007ffe0ff */
[----:B0-----:R-:W-:-:S05]  /*1260*/  IMAD.WIDE.U32 R2, R9, 0x4, R2 ;  /* 0x0000000409027825 */ /* 0x001fca00078e0002 */
[----:B------:R-:W-:Y:S01]  /*1270*/  STG.E desc[UR8][R2.64], R13 ;  /* 0x0000000d02007986 */ /* 0x000fe2000c101908 */
[----:B------:R-:W-:Y:S05]  /*1280*/  EXIT ;  /* 0x000000000000794d */ /* 0x000fea0003800000 */
.L_x_1:
[----:B------:R-:W-:-:S00]  /*1290*/  BRA `(.L_x_1) ;  /* 0xfffffffc00fc7947 */ /* 0x000fc0000383ffff */
[----:B------:R-:W-:-:S00]  /*12a0*/  NOP ;  /* 0x0000000000007918 */ /* 0x000fc00000000000 */
        /* <DEDUP_REMOVED lines=13> */
.L_x_2:


//--------------------- .nv.shared._Z13gemm_baselinePfS_S_ --------------------------
	.section	.nv.shared._Z13gemm_baselinePfS_S_,"aw",@nobits
	.sectionflags	@""
	.align	4
.nv.shared._Z13gemm_baselinePfS_S_:
	.zero		33792


//--------------------- .nv.shared.reserved.0     --------------------------
	.section	.nv.shared.reserved.0,"aw",@nobits
	.weak		__nv_reservedSMEM_offset_0_alias
	.size		__nv_reservedSMEM_offset_0_alias, 0, 64
	.other		__nv_reservedSMEM_offset_0_alias,@"STO_CUDA_RESERVED_SHARED STV_DEFAULT"
__nv_reservedSMEM_offset_0_alias:
	.zero		0
	.zero		64


//--------------------- .nv.constant0._Z13gemm_baselinePfS_S_ --------------------------
	.section	.nv.constant0._Z13gemm_baselinePfS_S_,"a",@progbits
	.sectionflags	@""
	.align	4
.nv.constant0._Z13gemm_baselinePfS_S_:
	.zero		920


//--------------------- SYMBOLS --------------------------

	.type		.nv.reservedSmem.offset0,@object
	.size		.nv.reservedSmem.offset0,0x4
	.type		.nv.reservedSmem.cap,@object
	.size		.nv.reservedSmem.cap,0x4
